	.headerflags	@"EF_CUDA_TEXMODE_UNIFIED EF_CUDA_64BIT_ADDRESS EF_CUDA_ACCELERATORS EF_CUDA_SM90 EF_CUDA_VIRTUAL_SM(EF_CUDA_SM90)"
	.elftype	@"ET_EXEC"


//--------------------- .nv.info                  --------------------------
	.section	.nv.info,"",@"SHT_CUDA_INFO"
	.align	4


	//----- nvinfo : EIATTR_REGCOUNT
	.align		4
        /*0000*/ 	.byte	0x04, 0x2f
        /*0002*/ 	.short	(.L_1 - .L_0)
	.align		4
.L_0:
        /*0004*/ 	.word	index@(triton_poi_fused_convolution_0)
        /*0008*/ 	.word	0x0000000c


	//----- nvinfo : EIATTR_MIN_STACK_SIZE
	.align		4
.L_1:
        /*000c*/ 	.byte	0x04, 0x12
        /*000e*/ 	.short	(.L_3 - .L_2)
	.align		4
.L_2:
        /*0010*/ 	.word	index@(triton_poi_fused_convolution_0)
        /*0014*/ 	.word	0x00000000


	//----- nvinfo : EIATTR_FRAME_SIZE
	.align		4
.L_3:
        /*0018*/ 	.byte	0x04, 0x11
        /*001a*/ 	.short	(.L_5 - .L_4)
	.align		4
.L_4:
        /*001c*/ 	.word	index@(triton_poi_fused_convolution_0)
        /*0020*/ 	.word	0x00000000


	//----- nvinfo : EIATTR_MIN_STACK_SIZE
	.align		4
.L_5:
        /*0024*/ 	.byte	0x04, 0x12
        /*0026*/ 	.short	(.L_7 - .L_6)
	.align		4
.L_6:
        /*0028*/ 	.word	index@(triton_poi_fused_convolution_0)
        /*002c*/ 	.word	0x00000000
.L_7:


//--------------------- .nv.info.triton_poi_fused_convolution_0 --------------------------
	.section	.nv.info.triton_poi_fused_convolution_0,"",@"SHT_CUDA_INFO"
	.sectionflags	@""
	.align	4


	//----- nvinfo : EIATTR_CUDA_API_VERSION
	.align		4
        /*0000*/ 	.byte	0x04, 0x37
        /*0002*/ 	.short	(.L_9 - .L_8)
.L_8:
        /*0004*/ 	.word	0x0000007c


	//----- nvinfo : EIATTR_KPARAM_INFO
	.align		4
.L_9:
        /*0008*/ 	.byte	0x04, 0x17
        /*000a*/ 	.short	(.L_11 - .L_10)
.L_10:
        /*000c*/ 	.word	0x00000000
        /*0010*/ 	.short	0x0002
        /*0012*/ 	.short	0x0010
        /*0014*/ 	.byte	0x00, 0xf0, 0x11, 0x00


	//----- nvinfo : EIATTR_KPARAM_INFO
	.align		4
.L_11:
        /*0018*/ 	.byte	0x04, 0x17
        /*001a*/ 	.short	(.L_13 - .L_12)
.L_12:
        /*001c*/ 	.word	0x00000000
        /*0020*/ 	.short	0x0001
        /*0022*/ 	.short	0x0008
        /*0024*/ 	.byte	0x00, 0xf4, 0x21, 0x00


	//----- nvinfo : EIATTR_KPARAM_INFO
	.align		4
.L_13:
        /*0028*/ 	.byte	0x04, 0x17
        /*002a*/ 	.short	(.L_15 - .L_14)
.L_14:
        /*002c*/ 	.word	0x00000000
        /*0030*/ 	.short	0x0000
        /*0032*/ 	.short	0x0000
        /*0034*/ 	.byte	0x00, 0xf4, 0x21, 0x00


	//----- nvinfo : EIATTR_SPARSE_MMA_MASK
	.align		4
.L_15:
        /*0038*/ 	.byte	0x03, 0x50
        /*003a*/ 	.short	0x0000


	//----- nvinfo : EIATTR_MAXREG_COUNT
	.align		4
        /*003c*/ 	.byte	0x03, 0x1b
        /*003e*/ 	.short	0x00ff


	//----- nvinfo : EIATTR_EXIT_INSTR_OFFSETS
	.align		4
        /*0040*/ 	.byte	0x04, 0x1c
        /*0042*/ 	.short	(.L_17 - .L_16)


	//   ....[0]....
.L_16:
        /*0044*/ 	.word	0x00000130


	//   ....[1]....
        /*0048*/ 	.word	0x00000150


	//----- nvinfo : EIATTR_REQNTID
	.align		4
.L_17:
        /*004c*/ 	.byte	0x04, 0x10
        /*004e*/ 	.short	(.L_19 - .L_18)
.L_18:
        /*0050*/ 	.word	0x00000020
        /*0054*/ 	.word	0x00000001
        /*0058*/ 	.word	0x00000001


	//----- nvinfo : EIATTR_CBANK_PARAM_SIZE
	.align		4
.L_19:
        /*005c*/ 	.byte	0x03, 0x19
        /*005e*/ 	.short	0x0014


	//----- nvinfo : EIATTR_PARAM_CBANK
	.align		4
        /*0060*/ 	.byte	0x04, 0x0a
        /*0062*/ 	.short	(.L_21 - .L_20)
	.align		4
.L_20:
        /*0064*/ 	.word	index@(.nv.constant0.triton_poi_fused_convolution_0)
        /*0068*/ 	.short	0x0210
        /*006a*/ 	.short	0x0014


	//----- nvinfo : EIATTR_SW_WAR
	.align		4
.L_21:
        /*006c*/ 	.byte	0x04, 0x36
        /*006e*/ 	.short	(.L_23 - .L_22)
.L_22:
        /*0070*/ 	.word	0x00000008
.L_23:


//--------------------- .nv.callgraph             --------------------------
	.section	.nv.callgraph,"",@"SHT_CUDA_CALLGRAPH"
	.align	4
	.sectionentsize	8
	.align		4
        /*0000*/ 	.word	0x00000000
	.align		4
        /*0004*/ 	.word	0xffffffff
	.align		4
        /*0008*/ 	.word	0x00000000
	.align		4
        /*000c*/ 	.word	0xfffffffe
	.align		4
        /*0010*/ 	.word	0x00000000
	.align		4
        /*0014*/ 	.word	0xfffffffd
	.align		4
        /*0018*/ 	.word	0x00000000
	.align		4
        /*001c*/ 	.word	0xfffffffc


//--------------------- .text.triton_poi_fused_convolution_0 --------------------------
	.section	.text.triton_poi_fused_convolution_0,"ax",@progbits
	.align	128
        .global         triton_poi_fused_convolution_0
        .type           triton_poi_fused_convolution_0,@function
        .size           triton_poi_fused_convolution_0,(.L_x_1 - triton_poi_fused_convolution_0)
        .other          triton_poi_fused_convolution_0,@"STO_CUDA_ENTRY STV_DEFAULT"
triton_poi_fused_convolution_0:
.text.triton_poi_fused_convolution_0:
[----:B------:R-:W0:Y:S02]  /*0000*/  LDC R1, c[0x0][0x28] ;  /* 0x00000a00ff017b82 */ /* 0x000e240000000800 */
[----:B------:R-:W1:Y:S01]  /*0010*/  S2R R0, SR_TID.X ;  /* 0x0000000000007919 */ /* 0x000e620000002100 */
[----:B------:R-:W2:Y:S01]  /*0020*/  LDC.64 R2, c[0x0][0x210] ;  /* 0x00008400ff027b82 */ /* 0x000ea20000000a00 */
[----:B------:R-:W-:Y:S01]  /*0030*/  ULDC.64 UR4, c[0x0][0x208] ;  /* 0x0000820000047ab9 */ /* 0x000fe20000000a00 */
[----:B------:R-:W3:Y:S06]  /*0040*/  S2R R7, SR_CTAID.X ;  /* 0x0000000000077919 */ /* 0x000eec0000002500 */
[----:B------:R-:W4:Y:S01]  /*0050*/  LDC.64 R4, c[0x0][0x218] ;  /* 0x00008600ff047b82 */ /* 0x000f220000000a00 */
[----:B-1----:R-:W-:-:S04]  /*0060*/  LOP3.LUT R0, R0, 0x1f, RZ, 0xc0, !PT ;  /* 0x0000001f00007812 */ /* 0x002fc800078ec0ff */
[----:B---3--:R-:W-:-:S04]  /*0070*/  LEA R7, R7, R0, 0x5 ;  /* 0x0000000007077211 */ /* 0x008fc800078e28ff */
[C---:B------:R-:W-:Y:S01]  /*0080*/  ISETP.GE.AND P0, PT, R7.reuse, 0x14, PT ;  /* 0x000000140700780c */ /* 0x040fe20003f06270 */
[----:B------:R-:W-:-:S04]  /*0090*/  IMAD.HI R0, R7, 0x66666667, RZ ;  /* 0x6666666707007827 */ /* 0x000fc800078e02ff */
[----:B--2---:R-:W-:Y:S01]  /*00a0*/  IMAD.WIDE R2, R7, 0x4, R2 ;  /* 0x0000000407027825 */ /* 0x004fe200078e0202 */
[----:B------:R-:W-:Y:S02]  /*00b0*/  SHF.R.S32.HI R9, RZ, 0x1, R0 ;  /* 0x00000001ff097819 */ /* 0x000fe40000011400 */
[----:B------:R-:W-:Y:S02]  /*00c0*/  MOV R7, RZ ;  /* 0x000000ff00077202 */ /* 0x000fe40000000f00 */
[----:B------:R-:W-:Y:S01]  /*00d0*/  LEA.HI R9, R0, R9, RZ, 0x1 ;  /* 0x0000000900097211 */ /* 0x000fe200078f08ff */
[----:B------:R-:W-:-:S04]  /*00e0*/  HFMA2.MMA R0, -RZ, RZ, 0, 0 ;  /* 0x00000000ff007435 */ /* 0x000fc800000001ff */
[----:B----4-:R-:W-:-:S05]  /*00f0*/  IMAD.WIDE R4, R9, 0x4, R4 ;  /* 0x0000000409047825 */ /* 0x010fca00078e0204 */
[----:B------:R-:W2:Y:S04]  /*0100*/  @!P0 LDG.E.EL R7, desc[UR4][R4.64] ;  /* 0x0000000404078981 */ /* 0x000ea8000c2e1900 */
[----:B------:R-:W2:Y:S02]  /*0110*/  @!P0 LDG.E R0, desc[UR4][R2.64] ;  /* 0x0000000402008981 */ /* 0x000ea4000c1e1900 */
[----:B--2---:R-:W-:Y:S01]  /*0120*/  FADD R7, R7, R0 ;  /* 0x0000000007077221 */ /* 0x004fe20000000000 */
[----:B------:R-:W-:Y:S06]  /*0130*/  @P0 EXIT ;  /* 0x000000000000094d */ /* 0x000fec0003800000 */
[----:B------:R-:W-:Y:S01]  /*0140*/  STG.E desc[UR4][R2.64], R7 ;  /* 0x0000000702007986 */ /* 0x000fe2000c101904 */
[----:B------:R-:W-:Y:S05]  /*0150*/  EXIT ;  /* 0x000000000000794d */ /* 0x000fea0003800000 */
.L_x_0:
[----:B------:R-:W-:-:S00]  /*0160*/  BRA `(.L_x_0) ;  /* 0xfffffffc00fc7947 */ /* 0x000fc0000383ffff */
[----:B------:R-:W-:-:S00]  /*0170*/  NOP ;  /* 0x0000000000007918 */ /* 0x000fc00000000000 */
        /* <DEDUP_REMOVED lines=8> */
.L_x_1:


//--------------------- .nv.constant0.triton_poi_fused_convolution_0 --------------------------
	.section	.nv.constant0.triton_poi_fused_convolution_0,"a",@progbits
	.sectionflags	@""
	.align	4
.nv.constant0.triton_poi_fused_convolution_0:
	.zero		548
